//
// Generated by NVIDIA NVVM Compiler
//
// Compiler Build ID: CL-36424714
// Cuda compilation tools, release 13.0, V13.0.88
// Based on NVVM 20.0.0
//

.version 9.0
.target sm_100
.address_size 64

	// .globl	_Z15stable_matchingiPiS_S_S_S_S_S_S_

.visible .entry _Z15stable_matchingiPiS_S_S_S_S_S_S_(
	.param .u32 _Z15stable_matchingiPiS_S_S_S_S_S_S__param_0,
	.param .u64 .ptr .align 1 _Z15stable_matchingiPiS_S_S_S_S_S_S__param_1,
	.param .u64 .ptr .align 1 _Z15stable_matchingiPiS_S_S_S_S_S_S__param_2,
	.param .u64 .ptr .align 1 _Z15stable_matchingiPiS_S_S_S_S_S_S__param_3,
	.param .u64 .ptr .align 1 _Z15stable_matchingiPiS_S_S_S_S_S_S__param_4,
	.param .u64 .ptr .align 1 _Z15stable_matchingiPiS_S_S_S_S_S_S__param_5,
	.param .u64 .ptr .align 1 _Z15stable_matchingiPiS_S_S_S_S_S_S__param_6,
	.param .u64 .ptr .align 1 _Z15stable_matchingiPiS_S_S_S_S_S_S__param_7,
	.param .u64 .ptr .align 1 _Z15stable_matchingiPiS_S_S_S_S_S_S__param_8
)
{
	.reg .pred 	%p<12>;
	.reg .b32 	%r<30>;
	.reg .b64 	%rd<35>;

	ld.param.u32 	%r7, [_Z15stable_matchingiPiS_S_S_S_S_S_S__param_0];
	ld.param.u64 	%rd13, [_Z15stable_matchingiPiS_S_S_S_S_S_S__param_1];
	ld.param.u64 	%rd14, [_Z15stable_matchingiPiS_S_S_S_S_S_S__param_2];
	ld.param.u64 	%rd15, [_Z15stable_matchingiPiS_S_S_S_S_S_S__param_3];
	ld.param.u64 	%rd16, [_Z15stable_matchingiPiS_S_S_S_S_S_S__param_4];
	ld.param.u64 	%rd17, [_Z15stable_matchingiPiS_S_S_S_S_S_S__param_5];
	ld.param.u64 	%rd18, [_Z15stable_matchingiPiS_S_S_S_S_S_S__param_6];
	ld.param.u64 	%rd19, [_Z15stable_matchingiPiS_S_S_S_S_S_S__param_7];
	ld.param.u64 	%rd20, [_Z15stable_matchingiPiS_S_S_S_S_S_S__param_8];
	cvta.to.global.u64 	%rd1, %rd14;
	cvta.to.global.u64 	%rd2, %rd16;
	cvta.to.global.u64 	%rd3, %rd20;
	cvta.to.global.u64 	%rd4, %rd18;
	cvta.to.global.u64 	%rd5, %rd13;
	cvta.to.global.u64 	%rd21, %rd17;
	cvta.to.global.u64 	%rd6, %rd15;
	cvta.to.global.u64 	%rd7, %rd19;
	mov.u32 	%r8, %tid.x;
	add.s32 	%r1, %r8, 1;
	cvt.u64.u32 	%rd8, %r8;
	mul.wide.u32 	%rd22, %r8, 4;
	add.s64 	%rd9, %rd6, %rd22;
	add.s32 	%r2, %r7, 1;
	mad.lo.s32 	%r9, %r8, %r7, %r8;
	add.s32 	%r3, %r9, %r2;
	add.s64 	%rd10, %rd21, %rd22;
$L__BB0_1:
	bar.sync 	0;
	ld.global.u32 	%r4, [%rd7];
	setp.eq.s32 	%p1, %r4, 0;
	@%p1 bra 	$L__BB0_16;
	ld.param.u32 	%r29, [_Z15stable_matchingiPiS_S_S_S_S_S_S__param_0];
	cvt.u32.u64 	%r10, %rd8;
	setp.ge.s32 	%p2, %r10, %r29;
	setp.ne.s32 	%p3, %r4, 1;
	or.pred  	%p4, %p2, %p3;
	@%p4 bra 	$L__BB0_11;
	ld.global.u32 	%r11, [%rd9+4];
	setp.ne.s32 	%p5, %r11, -1;
	@%p5 bra 	$L__BB0_11;
	ld.global.u32 	%r12, [%rd10+4];
	add.s32 	%r13, %r12, %r3;
	mul.wide.s32 	%rd23, %r13, 4;
	add.s64 	%rd24, %rd5, %rd23;
	ld.global.u32 	%r5, [%rd24];
	mov.b32 	%r14, 0;
	st.global.u32 	[%rd4], %r14;
	mul.wide.s32 	%rd25, %r5, 4;
	add.s64 	%rd11, %rd3, %rd25;
$L__BB0_5:
	atom.relaxed.global.cas.b32 	%r15, [%rd11], 0, 1;
	setp.ne.s32 	%p6, %r15, 0;
	@%p6 bra 	$L__BB0_5;
	add.s64 	%rd12, %rd2, %rd25;
	ld.global.u32 	%r6, [%rd12];
	setp.ne.s32 	%p7, %r6, -1;
	@%p7 bra 	$L__BB0_8;
	st.global.u32 	[%rd12], %r1;
	st.global.u32 	[%rd9+4], %r5;
	bra.uni 	$L__BB0_10;
$L__BB0_8:
	mul.lo.s32 	%r16, %r5, %r2;
	add.s32 	%r17, %r6, %r16;
	mul.wide.s32 	%rd27, %r17, 4;
	add.s64 	%rd28, %rd1, %rd27;
	ld.global.u32 	%r18, [%rd28];
	cvt.s64.s32 	%rd29, %r16;
	add.s64 	%rd30, %rd29, %rd8;
	shl.b64 	%rd31, %rd30, 2;
	add.s64 	%rd32, %rd1, %rd31;
	ld.global.u32 	%r19, [%rd32+4];
	setp.le.s32 	%p8, %r18, %r19;
	@%p8 bra 	$L__BB0_10;
	st.global.u32 	[%rd9+4], %r5;
	ld.global.u32 	%r20, [%rd12];
	mul.wide.s32 	%rd33, %r20, 4;
	add.s64 	%rd34, %rd6, %rd33;
	mov.b32 	%r21, -1;
	st.global.u32 	[%rd34], %r21;
	st.global.u32 	[%rd12], %r1;
$L__BB0_10:
	atom.relaxed.global.cas.b32 	%r22, [%rd11], 1, 0;
	ld.global.u32 	%r23, [%rd10+4];
	add.s32 	%r24, %r23, 1;
	st.global.u32 	[%rd10+4], %r24;
$L__BB0_11:
	cvt.u32.u64 	%r25, %rd8;
	setp.ne.s32 	%p9, %r25, 0;
	bar.sync 	0;
	@%p9 bra 	$L__BB0_1;
	ld.global.u32 	%r26, [%rd4];
	setp.eq.s32 	%p10, %r26, 0;
	@%p10 bra 	$L__BB0_15;
	setp.ne.s32 	%p11, %r26, 1;
	@%p11 bra 	$L__BB0_1;
	mov.b32 	%r28, 0;
	st.global.u32 	[%rd7], %r28;
	bra.uni 	$L__BB0_1;
$L__BB0_15:
	mov.b32 	%r27, 1;
	st.global.u32 	[%rd4], %r27;
	bra.uni 	$L__BB0_1;
$L__BB0_16:
	bar.sync 	0;
	ret;

}


// ===== COMPILED SASS (sm_100) =====

	.target	sm_100

	.elftype	@"ET_EXEC"


//--------------------- .note.nv.tkinfo           --------------------------
	.section	.note.nv.tkinfo,"",@"SHT_NOTE"
	.sectionflags	@"SHF_NOTE_NV_TKINFO"
	.tkinfo
        /*0018*/ 	.word	0x00000002
        /*0030*/ 	.string	""
        /*0030*/ 	.string	"ptxas"
        /*0030*/ 	.string	"Cuda compilation tools, release 13.0, V13.0.88"
        /*0030*/ 	.string	"Build cuda_13.0.r13.0/compiler.36424714_0"
        /*0030*/ 	.string	"-arch sm_100 -m 64 "



//--------------------- .note.nv.cuinfo           --------------------------
	.section	.note.nv.cuinfo,"",@"SHT_NOTE"
	.sectionflags	@"SHF_NOTE_NV_CUINFO"
        /*0018*/ 	.short	0x0002
        /*001a*/ 	.short	0x0064
        /*001c*/ 	.short	0x0082
	.zero		2


//--------------------- .nv.info                  --------------------------
	.section	.nv.info,"",@"SHT_CUDA_INFO"
	.align	4


	//----- nvinfo : EIATTR_REGCOUNT
	.align		4
        /*0000*/ 	.byte	0x04, 0x2f
        /*0002*/ 	.short	(.L_1 - .L_0)
	.align		4
.L_0:
        /*0004*/ 	.word	index@(_Z15stable_matchingiPiS_S_S_S_S_S_S_)
        /*0008*/ 	.word	0x0000001c


	//----- nvinfo : EIATTR_FRAME_SIZE
	.align		4
.L_1:
        /*000c*/ 	.byte	0x04, 0x11
        /*000e*/ 	.short	(.L_3 - .L_2)
	.align		4
.L_2:
        /*0010*/ 	.word	index@(_Z15stable_matchingiPiS_S_S_S_S_S_S_)
        /*0014*/ 	.word	0x00000000


	//----- nvinfo : EIATTR_MIN_STACK_SIZE
	.align		4
.L_3:
        /*0018*/ 	.byte	0x04, 0x12
        /*001a*/ 	.short	(.L_5 - .L_4)
	.align		4
.L_4:
        /*001c*/ 	.word	index@(_Z15stable_matchingiPiS_S_S_S_S_S_S_)
        /*0020*/ 	.word	0x00000000
.L_5:


//--------------------- .nv.compat                --------------------------
	.section	.nv.compat,"",@"SHT_CUDA_COMPAT_INFO"
	.align	4
        /*0000*/ 	.byte	0x02, 0x09, 0x00, 0x00, 0x02, 0x02, 0x01, 0x00, 0x02, 0x05, 0x05, 0x00, 0x03, 0x07, 0x01, 0x01
        /*0010*/ 	.byte	0x02, 0x03, 0x00, 0x00, 0x02, 0x06, 0x01, 0x00, 0x04, 0x0b, 0x08, 0x00, 0x09, 0x00, 0x00, 0x00
        /*0020*/ 	.byte	0x00, 0x00, 0x00, 0x00


//--------------------- .nv.info._Z15stable_matchingiPiS_S_S_S_S_S_S_ --------------------------
	.section	.nv.info._Z15stable_matchingiPiS_S_S_S_S_S_S_,"",@"SHT_CUDA_INFO"
	.sectionflags	@""
	.align	4


	//----- nvinfo : EIATTR_CUDA_API_VERSION
	.align		4
        /*0000*/ 	.byte	0x04, 0x37
        /*0002*/ 	.short	(.L_7 - .L_6)
.L_6:
        /*0004*/ 	.word	0x00000082


	//----- nvinfo : EIATTR_KPARAM_INFO
	.align		4
.L_7:
        /*0008*/ 	.byte	0x04, 0x17
        /*000a*/ 	.short	(.L_9 - .L_8)
.L_8:
        /*000c*/ 	.word	0x00000000
        /*0010*/ 	.short	0x0008
        /*0012*/ 	.short	0x0040
        /*0014*/ 	.byte	0x00, 0xf5, 0x21, 0x00


	//----- nvinfo : EIATTR_KPARAM_INFO
	.align		4
.L_9:
        /*0018*/ 	.byte	0x04, 0x17
        /*001a*/ 	.short	(.L_11 - .L_10)
.L_10:
        /*001c*/ 	.word	0x00000000
        /*0020*/ 	.short	0x0007
        /*0022*/ 	.short	0x0038
        /*0024*/ 	.byte	0x00, 0xf5, 0x21, 0x00


	//----- nvinfo : EIATTR_KPARAM_INFO
	.align		4
.L_11:
        /*0028*/ 	.byte	0x04, 0x17
        /*002a*/ 	.short	(.L_13 - .L_12)
.L_12:
        /*002c*/ 	.word	0x00000000
        /*0030*/ 	.short	0x0006
        /*0032*/ 	.short	0x0030
        /*0034*/ 	.byte	0x00, 0xf5, 0x21, 0x00


	//----- nvinfo : EIATTR_KPARAM_INFO
	.align		4
.L_13:
        /*0038*/ 	.byte	0x04, 0x17
        /*003a*/ 	.short	(.L_15 - .L_14)
.L_14:
        /*003c*/ 	.word	0x00000000
        /*0040*/ 	.short	0x0005
        /*0042*/ 	.short	0x0028
        /*0044*/ 	.byte	0x00, 0xf5, 0x21, 0x00


	//----- nvinfo : EIATTR_KPARAM_INFO
	.align		4
.L_15:
        /*0048*/ 	.byte	0x04, 0x17
        /*004a*/ 	.short	(.L_17 - .L_16)
.L_16:
        /*004c*/ 	.word	0x00000000
        /*0050*/ 	.short	0x0004
        /*0052*/ 	.short	0x0020
        /*0054*/ 	.byte	0x00, 0xf5, 0x21, 0x00


	//----- nvinfo : EIATTR_KPARAM_INFO
	.align		4
.L_17:
        /*0058*/ 	.byte	0x04, 0x17
        /*005a*/ 	.short	(.L_19 - .L_18)
.L_18:
        /*005c*/ 	.word	0x00000000
        /*0060*/ 	.short	0x0003
        /*0062*/ 	.short	0x0018
        /*0064*/ 	.byte	0x00, 0xf5, 0x21, 0x00


	//----- nvinfo : EIATTR_KPARAM_INFO
	.align		4
.L_19:
        /*0068*/ 	.byte	0x04, 0x17
        /*006a*/ 	.short	(.L_21 - .L_20)
.L_20:
        /*006c*/ 	.word	0x00000000
        /*0070*/ 	.short	0x0002
        /*0072*/ 	.short	0x0010
        /*0074*/ 	.byte	0x00, 0xf5, 0x21, 0x00


	//----- nvinfo : EIATTR_KPARAM_INFO
	.align		4
.L_21:
        /*0078*/ 	.byte	0x04, 0x17
        /*007a*/ 	.short	(.L_23 - .L_22)
.L_22:
        /*007c*/ 	.word	0x00000000
        /*0080*/ 	.short	0x0001
        /*0082*/ 	.short	0x0008
        /*0084*/ 	.byte	0x00, 0xf5, 0x21, 0x00


	//----- nvinfo : EIATTR_KPARAM_INFO
	.align		4
.L_23:
        /*0088*/ 	.byte	0x04, 0x17
        /*008a*/ 	.short	(.L_25 - .L_24)
.L_24:
        /*008c*/ 	.word	0x00000000
        /*0090*/ 	.short	0x0000
        /*0092*/ 	.short	0x0000
        /*0094*/ 	.byte	0x00, 0xf0, 0x11, 0x00


	//----- nvinfo : EIATTR_SPARSE_MMA_MASK
	.align		4
.L_25:
        /*0098*/ 	.byte	0x03, 0x50
        /*009a*/ 	.short	0x0000


	//----- nvinfo : EIATTR_MAXREG_COUNT
	.align		4
        /*009c*/ 	.byte	0x03, 0x1b
        /*009e*/ 	.short	0x00ff


	//----- nvinfo : EIATTR_NUM_BARRIERS
	.align		4
        /*00a0*/ 	.byte	0x02, 0x4c
        /*00a2*/ 	.byte	0x01
	.zero		1


	//----- nvinfo : EIATTR_MERCURY_ISA_VERSION
	.align		4
        /*00a4*/ 	.byte	0x03, 0x5f
        /*00a6*/ 	.short	0x0101


	//----- nvinfo : EIATTR_VRC_CTA_INIT_COUNT
	.align		4
        /*00a8*/ 	.byte	0x02, 0x4a
	.zero		1
	.zero		1


	//----- nvinfo : EIATTR_EXIT_INSTR_OFFSETS
	.align		4
        /*00ac*/ 	.byte	0x04, 0x1c
        /*00ae*/ 	.short	(.L_27 - .L_26)


	//   ....[0]....
.L_26:
        /*00b0*/ 	.word	0x00000630


	//----- nvinfo : EIATTR_CRS_STACK_SIZE
	.align		4
.L_27:
        /*00b4*/ 	.byte	0x04, 0x1e
        /*00b6*/ 	.short	(.L_29 - .L_28)
.L_28:
        /*00b8*/ 	.word	0x00000000


	//----- nvinfo : EIATTR_CBANK_PARAM_SIZE
	.align		4
.L_29:
        /*00bc*/ 	.byte	0x03, 0x19
        /*00be*/ 	.short	0x0048


	//----- nvinfo : EIATTR_PARAM_CBANK
	.align		4
        /*00c0*/ 	.byte	0x04, 0x0a
        /*00c2*/ 	.short	(.L_31 - .L_30)
	.align		4
.L_30:
        /*00c4*/ 	.word	index@(.nv.constant0._Z15stable_matchingiPiS_S_S_S_S_S_S_)
        /*00c8*/ 	.short	0x0380
        /*00ca*/ 	.short	0x0048


	//----- nvinfo : EIATTR_SW_WAR
	.align		4
.L_31:
        /*00cc*/ 	.byte	0x04, 0x36
        /*00ce*/ 	.short	(.L_33 - .L_32)
.L_32:
        /*00d0*/ 	.word	0x00000008
.L_33:


//--------------------- .nv.callgraph             --------------------------
	.section	.nv.callgraph,"",@"SHT_CUDA_CALLGRAPH"
	.align	4
	.sectionentsize	8
	.align		4
        /*0000*/ 	.word	0x00000000
	.align		4
        /*0004*/ 	.word	0xffffffff
	.align		4
        /*0008*/ 	.word	0x00000000
	.align		4
        /*000c*/ 	.word	0xfffffffe
	.align		4
        /*0010*/ 	.word	0x00000000
	.align		4
        /*0014*/ 	.word	0xfffffffd
	.align		4
        /*0018*/ 	.word	0x00000000
	.align		4
        /*001c*/ 	.word	0xfffffffc


//--------------------- .text._Z15stable_matchingiPiS_S_S_S_S_S_S_ --------------------------
	.section	.text._Z15stable_matchingiPiS_S_S_S_S_S_S_,"ax",@progbits
	.align	128
        .global         _Z15stable_matchingiPiS_S_S_S_S_S_S_
        .type           _Z15stable_matchingiPiS_S_S_S_S_S_S_,@function
        .size           _Z15stable_matchingiPiS_S_S_S_S_S_S_,(.L_x_11 - _Z15stable_matchingiPiS_S_S_S_S_S_S_)
        .other          _Z15stable_matchingiPiS_S_S_S_S_S_S_,@"STO_CUDA_ENTRY STV_DEFAULT"
_Z15stable_matchingiPiS_S_S_S_S_S_S_:
.text._Z15stable_matchingiPiS_S_S_S_S_S_S_:
[----:B------:R-:W-:Y:S08]  /*0000*/  LDC R1, c[0x0][0x37c] ;  /* 0x0000df00ff017b82 */ /* 0x000ff00000000800 */
[----:B------:R-:W0:Y:S08]  /*0010*/  LDC.64 R2, c[0x0][0x3b8] ;  /* 0x0000ee00ff027b82 */ /* 0x000e300000000a00 */
[----:B------:R-:W-:Y:S06]  /*0020*/  BAR.SYNC.DEFER_BLOCKING 0x0 ;  /* 0x0000000000007b1d */ /* 0x000fec0000010000 */
[----:B------:R-:W0:Y:S02]  /*0030*/  LDCU.64 UR6, c[0x0][0x358] ;  /* 0x00006b00ff0677ac */ /* 0x000e240008000a00 */
[----:B0-----:R-:W2:Y:S02]  /*0040*/  LDG.E R0, desc[UR6][R2.64] ;  /* 0x0000000602007981 */ /* 0x001ea4000c1e1900 */
[----:B--2---:R-:W-:-:S13]  /*0050*/  ISETP.NE.AND P0, PT, R0, RZ, PT ;  /* 0x000000ff0000720c */ /* 0x004fda0003f05270 */
[----:B------:R-:W-:Y:S05]  /*0060*/  @!P0 BRA `(.L_x_0) ;  /* 0x00000004006c8947 */ /* 0x000fea0003800000 */
[----:B------:R-:W0:Y:S01]  /*0070*/  S2R R6, SR_TID.X ;  /* 0x0000000000067919 */ /* 0x000e220000002100 */
[----:B------:R-:W1:Y:S01]  /*0080*/  LDC.64 R2, c[0x0][0x398] ;  /* 0x0000e600ff027b82 */ /* 0x000e620000000a00 */
[----:B------:R-:W2:Y:S01]  /*0090*/  LDCU UR5, c[0x0][0x380] ;  /* 0x00007000ff0577ac */ /* 0x000ea20008000800 */
[----:B------:R-:W-:-:S06]  /*00a0*/  IMAD.MOV.U32 R8, RZ, RZ, R0 ;  /* 0x000000ffff087224 */ /* 0x000fcc00078e0000 */
[----:B------:R-:W3:Y:S01]  /*00b0*/  LDC.64 R4, c[0x0][0x3a8] ;  /* 0x0000ea00ff047b82 */ /* 0x000ee20000000a00 */
[----:B--2---:R-:W-:Y:S02]  /*00c0*/  UIADD3 UR4, UPT, UPT, UR5, 0x1, URZ ;  /* 0x0000000105047890 */ /* 0x004fe4000fffe0ff */
[C---:B0-----:R-:W-:Y:S02]  /*00d0*/  IMAD R7, R6.reuse, UR5, R6 ;  /* 0x0000000506077c24 */ /* 0x041fe4000f8e0206 */
[C---:B------:R-:W-:Y:S02]  /*00e0*/  VIADD R0, R6.reuse, 0x1 ;  /* 0x0000000106007836 */ /* 0x040fe40000000000 */
[----:B-1----:R-:W-:-:S04]  /*00f0*/  IMAD.WIDE.U32 R2, R6, 0x4, R2 ;  /* 0x0000000406027825 */ /* 0x002fc800078e0002 */
[----:B---3--:R-:W-:-:S04]  /*0100*/  IMAD.WIDE.U32 R4, R6, 0x4, R4 ;  /* 0x0000000406047825 */ /* 0x008fc800078e0004 */
[----:B------:R-:W-:-:S07]  /*0110*/  VIADD R7, R7, UR4 ;  /* 0x0000000407077c36 */ /* 0x000fce0008000000 */
.L_x_9:
[----:B------:R-:W0:Y:S01]  /*0120*/  LDCU UR5, c[0x0][0x380] ;  /* 0x00007000ff0577ac */ /* 0x000e220008000800 */
[----:B------:R-:W-:-:S04]  /*0130*/  ISETP.NE.AND P0, PT, R8, 0x1, PT ;  /* 0x000000010800780c */ /* 0x000fc80003f05270 */
[----:B0-----:R-:W-:-:S13]  /*0140*/  ISETP.GE.OR P0, PT, R6, UR5, P0 ;  /* 0x0000000506007c0c */ /* 0x001fda0008706670 */
[----:B-----5:R-:W-:Y:S05]  /*0150*/  @P0 BRA `(.L_x_1) ;  /* 0x0000000000d80947 */ /* 0x020fea0003800000 */
[----:B------:R-:W2:Y:S02]  /*0160*/  LDG.E R8, desc[UR6][R2.64+0x4] ;  /* 0x0000040602087981 */ /* 0x000ea4000c1e1900 */
[----:B--2---:R-:W-:-:S13]  /*0170*/  ISETP.NE.AND P0, PT, R8, -0x1, PT ;  /* 0xffffffff0800780c */ /* 0x004fda0003f05270 */
[----:B------:R-:W-:Y:S05]  /*0180*/  @P0 BRA `(.L_x_1) ;  /* 0x0000000000cc0947 */ /* 0x000fea0003800000 */
[----:B------:R-:W2:Y:S01]  /*0190*/  LDG.E R8, desc[UR6][R4.64+0x4] ;  /* 0x0000040604087981 */ /* 0x000ea2000c1e1900 */
[----:B------:R-:W0:Y:S08]  /*01a0*/  LDC.64 R10, c[0x0][0x388] ;  /* 0x0000e200ff0a7b82 */ /* 0x000e300000000a00 */
[----:B------:R-:W1:Y:S01]  /*01b0*/  LDC.64 R12, c[0x0][0x3b0] ;  /* 0x0000ec00ff0c7b82 */ /* 0x000e620000000a00 */
[----:B--2---:R-:W-:-:S05]  /*01c0*/  IADD3 R9, PT, PT, R7, R8, RZ ;  /* 0x0000000807097210 */ /* 0x004fca0007ffe0ff */
[----:B0-----:R-:W-:Y:S02]  /*01d0*/  IMAD.WIDE R10, R9, 0x4, R10 ;  /* 0x00000004090a7825 */ /* 0x001fe400078e020a */
[----:B------:R-:W0:Y:S03]  /*01e0*/  LDC.64 R8, c[0x0][0x3c0] ;  /* 0x0000f000ff087b82 */ /* 0x000e260000000a00 */
[----:B------:R-:W0:Y:S01]  /*01f0*/  LDG.E R15, desc[UR6][R10.64] ;  /* 0x000000060a0f7981 */ /* 0x000e22000c1e1900 */
[----:B------:R-:W-:Y:S01]  /*0200*/  BSSY B0, `(.L_x_2) ;  /* 0x0000009000007945 */ /* 0x000fe20003800000 */
[----:B------:R-:W-:Y:S02]  /*0210*/  IMAD.MOV.U32 R17, RZ, RZ, 0x1 ;  /* 0x00000001ff117424 */ /* 0x000fe400078e00ff */
[----:B-1----:R1:W-:Y:S02]  /*0220*/  STG.E desc[UR6][R12.64], RZ ;  /* 0x000000ff0c007986 */ /* 0x0023e4000c101906 */
[----:B01----:R-:W-:-:S07]  /*0230*/  IMAD.WIDE R8, R15, 0x4, R8 ;  /* 0x000000040f087825 */ /* 0x003fce00078e0208 */
.L_x_3:
[----:B------:R-:W-:Y:S01]  /*0240*/  IMAD.MOV.U32 R16, RZ, RZ, RZ ;  /* 0x000000ffff107224 */ /* 0x000fe200078e00ff */
[----:B------:R-:W-:Y:S05]  /*0250*/  YIELD ;  /* 0x0000000000007946 */ /* 0x000fea0003800000 */
[----:B------:R-:W2:Y:S02]  /*0260*/  ATOMG.E.CAS.STRONG.GPU PT, R10, [R8], R16, R17 ;  /* 0x00000010080a73a9 */ /* 0x000ea400001ee111 */
[----:B--2---:R-:W-:-:S13]  /*0270*/  ISETP.NE.AND P0, PT, R10, RZ, PT ;  /* 0x000000ff0a00720c */ /* 0x004fda0003f05270 */
[----:B------:R-:W-:Y:S05]  /*0280*/  @P0 BRA `(.L_x_3) ;  /* 0xfffffffc00ec0947 */ /* 0x000fea000383ffff */
[----:B------:R-:W-:Y:S05]  /*0290*/  BSYNC B0 ;  /* 0x0000000000007941 */ /* 0x000fea0003800000 */
.L_x_2:
[----:B------:R-:W0:Y:S02]  /*02a0*/  LDC.64 R10, c[0x0][0x3a0] ;  /* 0x0000e800ff0a7b82 */ /* 0x000e240000000a00 */
[----:B0-----:R-:W-:-:S05]  /*02b0*/  IMAD.WIDE R10, R15, 0x4, R10 ;  /* 0x000000040f0a7825 */ /* 0x001fca00078e020a */
[----:B------:R-:W2:Y:S01]  /*02c0*/  LDG.E R14, desc[UR6][R10.64] ;  /* 0x000000060a0e7981 */ /* 0x000ea2000c1e1900 */
[----:B------:R-:W-:Y:S01]  /*02d0*/  BSSY.RECONVERGENT B0, `(.L_x_4) ;  /* 0x000001a000007945 */ /* 0x000fe20003800200 */
[----:B------:R-:W-:Y:S02]  /*02e0*/  HFMA2 R12, -RZ, RZ, 0, 5.9604644775390625e-08 ;  /* 0x00000001ff0c7431 */ /* 0x000fe400000001ff */
[----:B------:R-:W-:Y:S01]  /*02f0*/  IMAD.MOV.U32 R13, RZ, RZ, RZ ;  /* 0x000000ffff0d7224 */ /* 0x000fe200078e00ff */
[----:B--2---:R-:W-:-:S13]  /*0300*/  ISETP.NE.AND P0, PT, R14, -0x1, PT ;  /* 0xffffffff0e00780c */ /* 0x004fda0003f05270 */
[----:B------:R0:W-:Y:S04]  /*0310*/  @!P0 STG.E desc[UR6][R10.64], R0 ;  /* 0x000000000a008986 */ /* 0x0001e8000c101906 */
[----:B------:R0:W-:Y:S01]  /*0320*/  @!P0 STG.E desc[UR6][R2.64+0x4], R15 ;  /* 0x0000040f02008986 */ /* 0x0001e2000c101906 */
[----:B------:R-:W-:Y:S05]  /*0330*/  @!P0 BRA `(.L_x_5) ;  /* 0x00000000004c8947 */ /* 0x000fea0003800000 */
[----:B------:R-:W1:Y:S01]  /*0340*/  LDC.64 R16, c[0x0][0x390] ;  /* 0x0000e400ff107b82 */ /* 0x000e620000000a00 */
[----:B------:R-:W2:Y:S01]  /*0350*/  LDCU.64 UR8, c[0x0][0x390] ;  /* 0x00007200ff0877ac */ /* 0x000ea20008000a00 */
[----:B------:R-:W-:-:S04]  /*0360*/  IMAD R19, R15, UR4, RZ ;  /* 0x000000040f137c24 */ /* 0x000fc8000f8e02ff */
[----:B------:R-:W-:Y:S01]  /*0370*/  IMAD.IADD R21, R14, 0x1, R19 ;  /* 0x000000010e157824 */ /* 0x000fe200078e0213 */
[----:B------:R-:W-:-:S04]  /*0380*/  IADD3 R20, P0, PT, R19, R6, RZ ;  /* 0x0000000613147210 */ /* 0x000fc80007f1e0ff */
[----:B------:R-:W-:Y:S02]  /*0390*/  LEA.HI.X.SX32 R19, R19, RZ, 0x1, P0 ;  /* 0x000000ff13137211 */ /* 0x000fe400000f0eff */
[----:B--2---:R-:W-:-:S04]  /*03a0*/  LEA R18, P0, R20, UR8, 0x2 ;  /* 0x0000000814127c11 */ /* 0x004fc8000f8010ff */
[----:B------:R-:W-:Y:S01]  /*03b0*/  LEA.HI.X R19, R20, UR9, R19, 0x2, P0 ;  /* 0x0000000914137c11 */ /* 0x000fe200080f1413 */
[----:B-1----:R-:W-:-:S05]  /*03c0*/  IMAD.WIDE R16, R21, 0x4, R16 ;  /* 0x0000000415107825 */ /* 0x002fca00078e0210 */
[----:B------:R-:W2:Y:S04]  /*03d0*/  LDG.E R19, desc[UR6][R18.64+0x4] ;  /* 0x0000040612137981 */ /* 0x000ea8000c1e1900 */
[----:B------:R-:W2:Y:S02]  /*03e0*/  LDG.E R16, desc[UR6][R16.64] ;  /* 0x0000000610107981 */ /* 0x000ea4000c1e1900 */
[----:B--2---:R-:W-:-:S13]  /*03f0*/  ISETP.GT.AND P0, PT, R16, R19, PT ;  /* 0x000000131000720c */ /* 0x004fda0003f04270 */
[----:B------:R1:W-:Y:S01]  /*0400*/  @P0 STG.E desc[UR6][R2.64+0x4], R15 ;  /* 0x0000040f02000986 */ /* 0x0003e2000c101906 */
[----:B------:R-:W2:Y:S03]  /*0410*/  @P0 LDC.64 R20, c[0x0][0x398] ;  /* 0x0000e600ff140b82 */ /* 0x000ea60000000a00 */
[----:B------:R-:W2:Y:S01]  /*0420*/  @P0 LDG.E R23, desc[UR6][R10.64] ;  /* 0x000000060a170981 */ /* 0x000ea2000c1e1900 */
[----:B------:R-:W-:Y:S01]  /*0430*/  @P0 MOV R25, 0xffffffff ;  /* 0xffffffff00190802 */ /* 0x000fe20000000f00 */
[----:B--2---:R-:W-:-:S05]  /*0440*/  @P0 IMAD.WIDE R20, R23, 0x4, R20 ;  /* 0x0000000417140825 */ /* 0x004fca00078e0214 */
[----:B------:R1:W-:Y:S04]  /*0450*/  @P0 STG.E desc[UR6][R20.64], R25 ;  /* 0x0000001914000986 */ /* 0x0003e8000c101906 */
[----:B------:R1:W-:Y:S02]  /*0460*/  @P0 STG.E desc[UR6][R10.64], R0 ;  /* 0x000000000a000986 */ /* 0x0003e4000c101906 */
.L_x_5:
[----:B------:R-:W-:Y:S05]  /*0470*/  BSYNC.RECONVERGENT B0 ;  /* 0x0000000000007941 */ /* 0x000fea0003800200 */
.L_x_4:
[----:B------:R2:W5:Y:S04]  /*0480*/  ATOMG.E.CAS.STRONG.GPU PT, RZ, [R8], R12, R13 ;  /* 0x0000000c08ff73a9 */ /* 0x00056800001ee10d */
[----:B01----:R-:W3:Y:S02]  /*0490*/  LDG.E R10, desc[UR6][R4.64+0x4] ;  /* 0x00000406040a7981 */ /* 0x003ee4000c1e1900 */
[----:B---3--:R-:W-:-:S05]  /*04a0*/  VIADD R11, R10, 0x1 ;  /* 0x000000010a0b7836 */ /* 0x008fca0000000000 */
[----:B------:R2:W-:Y:S02]  /*04b0*/  STG.E desc[UR6][R4.64+0x4], R11 ;  /* 0x0000040b04007986 */ /* 0x0005e4000c101906 */
.L_x_1:
[----:B------:R-:W-:Y:S01]  /*04c0*/  ISETP.NE.AND P0, PT, R6, RZ, PT ;  /* 0x000000ff0600720c */ /* 0x000fe20003f05270 */
[----:B------:R-:W-:Y:S05]  /*04d0*/  WARPSYNC.ALL ;  /* 0x0000000000007948 */ /* 0x000fea0003800000 */
[----:B------:R-:W-:Y:S06]  /*04e0*/  BAR.SYNC.DEFER_BLOCKING 0x0 ;  /* 0x0000000000007b1d */ /* 0x000fec0000010000 */
[----:B------:R-:W-:Y:S04]  /*04f0*/  BSSY.RECONVERGENT B0, `(.L_x_6) ;  /* 0x000000d000007945 */ /* 0x000fe80003800200 */
[----:B------:R-:W-:Y:S05]  /*0500*/  @P0 BRA `(.L_x_7) ;  /* 0x00000000002c0947 */ /* 0x000fea0003800000 */
[----:B--2---:R-:W0:Y:S02]  /*0510*/  LDC.64 R8, c[0x0][0x3b0] ;  /* 0x0000ec00ff087b82 */ /* 0x004e240000000a00 */
[----:B0-----:R-:W2:Y:S02]  /*0520*/  LDG.E R10, desc[UR6][R8.64] ;  /* 0x00000006080a7981 */ /* 0x001ea4000c1e1900 */
[----:B--2---:R-:W-:-:S13]  /*0530*/  ISETP.NE.AND P0, PT, R10, RZ, PT ;  /* 0x000000ff0a00720c */ /* 0x004fda0003f05270 */
[----:B------:R-:W-:Y:S05]  /*0540*/  @!P0 BRA `(.L_x_8) ;  /* 0x0000000000148947 */ /* 0x000fea0003800000 */
[----:B------:R-:W-:-:S13]  /*0550*/  ISETP.NE.AND P0, PT, R10, 0x1, PT ;  /* 0x000000010a00780c */ /* 0x000fda0003f05270 */
[----:B------:R-:W-:Y:S05]  /*0560*/  @P0 BRA `(.L_x_7) ;  /* 0x0000000000140947 */ /* 0x000fea0003800000 */
[----:B------:R-:W0:Y:S02]  /*0570*/  LDC.64 R8, c[0x0][0x3b8] ;  /* 0x0000ee00ff087b82 */ /* 0x000e240000000a00 */
[----:B0-----:R1:W-:Y:S01]  /*0580*/  STG.E desc[UR6][R8.64], RZ ;  /* 0x000000ff08007986 */ /* 0x0013e2000c101906 */
[----:B------:R-:W-:Y:S05]  /*0590*/  BRA `(.L_x_7) ;  /* 0x0000000000087947 */ /* 0x000fea0003800000 */
.L_x_8:
[----:B------:R-:W-:-:S05]  /*05a0*/  HFMA2 R11, -RZ, RZ, 0, 5.9604644775390625e-08 ;  /* 0x00000001ff0b7431 */ /* 0x000fca00000001ff */
[----:B------:R0:W-:Y:S02]  /*05b0*/  STG.E desc[UR6][R8.64], R11 ;  /* 0x0000000b08007986 */ /* 0x0001e4000c101906 */
.L_x_7:
[----:B------:R-:W-:Y:S05]  /*05c0*/  BSYNC.RECONVERGENT B0 ;  /* 0x0000000000007941 */ /* 0x000fea0003800200 */
.L_x_6:
[----:B012---:R-:W0:Y:S08]  /*05d0*/  LDC.64 R8, c[0x0][0x3b8] ;  /* 0x0000ee00ff087b82 */ /* 0x007e300000000a00 */
[----:B------:R-:W-:Y:S06]  /*05e0*/  BAR.SYNC.DEFER_BLOCKING 0x0 ;  /* 0x0000000000007b1d */ /* 0x000fec0000010000 */
[----:B0-----:R-:W2:Y:S02]  /*05f0*/  LDG.E R8, desc[UR6][R8.64] ;  /* 0x0000000608087981 */ /* 0x001ea4000c1e1900 */
[----:B--2---:R-:W-:-:S13]  /*0600*/  ISETP.NE.AND P0, PT, R8, RZ, PT ;  /* 0x000000ff0800720c */ /* 0x004fda0003f05270 */
[----:B------:R-:W-:Y:S05]  /*0610*/  @P0 BRA `(.L_x_9) ;  /* 0xfffffff800c00947 */ /* 0x000fea000383ffff */
.L_x_0:
[----:B------:R-:W-:Y:S06]  /*0620*/  BAR.SYNC.DEFER_BLOCKING 0x0 ;  /* 0x0000000000007b1d */ /* 0x000fec0000010000 */
[----:B------:R-:W-:Y:S05]  /*0630*/  EXIT ;  /* 0x000000000000794d */ /* 0x000fea0003800000 */
.L_x_10:
[----:B------:R-:W-:-:S00]  /*0640*/  BRA `(.L_x_10) ;  /* 0xfffffffc00fc7947 */ /* 0x000fc0000383ffff */
[----:B------:R-:W-:-:S00]  /*0650*/  NOP ;  /* 0x0000000000007918 */ /* 0x000fc00000000000 */
        /* <DEDUP_REMOVED lines=10> */
.L_x_11:


//--------------------- .nv.shared.reserved.0     --------------------------
	.section	.nv.shared.reserved.0,"aw",@nobits
	.weak		__nv_reservedSMEM_offset_0_alias
	.size		__nv_reservedSMEM_offset_0_alias, 0, 64
	.other		__nv_reservedSMEM_offset_0_alias,@"STO_CUDA_RESERVED_SHARED STV_DEFAULT"
__nv_reservedSMEM_offset_0_alias:
	.zero		0
	.zero		64


//--------------------- .nv.constant0._Z15stable_matchingiPiS_S_S_S_S_S_S_ --------------------------
	.section	.nv.constant0._Z15stable_matchingiPiS_S_S_S_S_S_S_,"a",@progbits
	.sectionflags	@""
	.align	4
.nv.constant0._Z15stable_matchingiPiS_S_S_S_S_S_S_:
	.zero		968


//--------------------- SYMBOLS --------------------------

	.type		.nv.reservedSmem.offset0,@object
	.size		.nv.reservedSmem.offset0,0x4
